//
// Generated by NVIDIA NVVM Compiler
//
// Compiler Build ID: CL-36424714
// Cuda compilation tools, release 13.0, V13.0.88
// Based on NVVM 20.0.0
//

.version 9.0
.target sm_100
.address_size 64

	// .globl	_Z4convPfS_S_mmmiiii
// _ZZ4convPfS_S_mmmiiiiE12shared_patch has been demoted
// _ZZ4convPfS_S_mmmiiiiE13shared_kernel has been demoted

.visible .entry _Z4convPfS_S_mmmiiii(
	.param .u64 .ptr .align 1 _Z4convPfS_S_mmmiiii_param_0,
	.param .u64 .ptr .align 1 _Z4convPfS_S_mmmiiii_param_1,
	.param .u64 .ptr .align 1 _Z4convPfS_S_mmmiiii_param_2,
	.param .u64 _Z4convPfS_S_mmmiiii_param_3,
	.param .u64 _Z4convPfS_S_mmmiiii_param_4,
	.param .u64 _Z4convPfS_S_mmmiiii_param_5,
	.param .u32 _Z4convPfS_S_mmmiiii_param_6,
	.param .u32 _Z4convPfS_S_mmmiiii_param_7,
	.param .u32 _Z4convPfS_S_mmmiiii_param_8,
	.param .u32 _Z4convPfS_S_mmmiiii_param_9
)
{
	.reg .pred 	%p<17>;
	.reg .b32 	%r<105>;
	.reg .b32 	%f<59>;
	.reg .b64 	%rd<22>;
	// demoted variable
	.shared .align 4 .b8 _ZZ4convPfS_S_mmmiiiiE12shared_patch[4096];
	// demoted variable
	.shared .align 4 .b8 _ZZ4convPfS_S_mmmiiiiE13shared_kernel[4096];
	ld.param.u64 	%rd1, [_Z4convPfS_S_mmmiiii_param_0];
	ld.param.u64 	%rd2, [_Z4convPfS_S_mmmiiii_param_1];
	ld.param.u64 	%rd3, [_Z4convPfS_S_mmmiiii_param_2];
	ld.param.u64 	%rd4, [_Z4convPfS_S_mmmiiii_param_3];
	ld.param.u64 	%rd5, [_Z4convPfS_S_mmmiiii_param_4];
	ld.param.u64 	%rd6, [_Z4convPfS_S_mmmiiii_param_5];
	ld.param.u32 	%r38, [_Z4convPfS_S_mmmiiii_param_6];
	ld.param.u32 	%r39, [_Z4convPfS_S_mmmiiii_param_7];
	ld.param.u32 	%r36, [_Z4convPfS_S_mmmiiii_param_8];
	ld.param.u32 	%r37, [_Z4convPfS_S_mmmiiii_param_9];
	mov.u32 	%r40, %ctaid.y;
	mov.u32 	%r41, %ntid.y;
	shl.b32 	%r1, %r37, 1;
	sub.s32 	%r42, %r41, %r1;
	mov.u32 	%r2, %tid.y;
	mad.lo.s32 	%r3, %r42, %r40, %r2;
	mov.u32 	%r43, %ctaid.x;
	mov.u32 	%r44, %ntid.x;
	sub.s32 	%r45, %r44, %r1;
	mov.u32 	%r4, %tid.x;
	mad.lo.s32 	%r46, %r45, %r43, %r4;
	add.s32 	%r6, %r1, %r39;
	setp.ge.s32 	%p1, %r3, %r6;
	add.s32 	%r47, %r1, %r38;
	setp.ge.s32 	%p2, %r46, %r47;
	or.pred  	%p3, %p1, %p2;
	@%p3 bra 	$L__BB0_13;
	cvta.to.global.u64 	%rd7, %rd2;
	cvta.to.global.u64 	%rd8, %rd3;
	cvt.s64.s32 	%rd9, %r3;
	mad.lo.s64 	%rd10, %rd5, %rd9, %rd7;
	mul.wide.s32 	%rd11, %r46, 4;
	add.s64 	%rd12, %rd10, %rd11;
	ld.global.f32 	%f10, [%rd12];
	shl.b32 	%r49, %r2, 7;
	mov.u32 	%r50, _ZZ4convPfS_S_mmmiiiiE12shared_patch;
	add.s32 	%r8, %r50, %r49;
	shl.b32 	%r51, %r4, 2;
	add.s32 	%r52, %r8, %r51;
	st.shared.f32 	[%r52], %f10;
	rem.u32 	%r53, %r2, %r36;
	cvt.u64.u32 	%rd13, %r53;
	mad.lo.s64 	%rd14, %rd6, %rd13, %rd8;
	rem.u32 	%r54, %r4, %r36;
	mul.wide.u32 	%rd15, %r54, 4;
	add.s64 	%rd16, %rd14, %rd15;
	ld.global.f32 	%f11, [%rd16];
	shl.b32 	%r55, %r53, 7;
	mov.u32 	%r56, _ZZ4convPfS_S_mmmiiiiE13shared_kernel;
	add.s32 	%r57, %r56, %r55;
	shl.b32 	%r58, %r54, 2;
	add.s32 	%r59, %r57, %r58;
	st.shared.f32 	[%r59], %f11;
	bar.sync 	0;
	sub.s32 	%r9, 32, %r37;
	setp.ge.u32 	%p4, %r2, %r9;
	min.u32 	%r60, %r2, %r4;
	setp.lt.u32 	%p5, %r60, %r37;
	or.pred  	%p6, %p5, %p4;
	@%p6 bra 	$L__BB0_13;
	setp.ge.u32 	%p7, %r4, %r9;
	sub.s32 	%r61, %r6, %r37;
	setp.ge.s32 	%p8, %r3, %r61;
	sub.s32 	%r62, %r47, %r37;
	setp.ge.s32 	%p9, %r46, %r62;
	or.pred  	%p10, %p8, %p9;
	or.pred  	%p11, %p10, %p7;
	@%p11 bra 	$L__BB0_13;
	neg.s32 	%r10, %r37;
	add.s32 	%r63, %r1, 1;
	and.b32  	%r11, %r1, 6;
	and.b32  	%r12, %r37, 1;
	and.b32  	%r64, %r63, 2147483640;
	neg.s32 	%r13, %r64;
	add.s32 	%r67, %r49, %r51;
	shl.b32 	%r68, %r37, 2;
	sub.s32 	%r69, %r67, %r68;
	add.s32 	%r71, %r69, %r50;
	add.s32 	%r14, %r71, 16;
	mov.f32 	%f56, 0f00000000;
	mov.u32 	%r97, %r10;
$L__BB0_4:
	setp.lt.u32 	%p12, %r1, 7;
	shl.b32 	%r16, %r97, 7;
	add.s32 	%r17, %r97, %r37;
	mov.u32 	%r102, %r10;
	@%p12 bra 	$L__BB0_7;
	add.s32 	%r99, %r14, %r16;
	shl.b32 	%r72, %r17, 7;
	add.s32 	%r74, %r56, %r72;
	add.s32 	%r98, %r74, 16;
	mov.u32 	%r100, %r13;
	mov.u32 	%r102, %r10;
$L__BB0_6:
	.pragma "nounroll";
	ld.shared.f32 	%f13, [%r99+-16];
	ld.shared.f32 	%f14, [%r98+-16];
	fma.rn.f32 	%f15, %f13, %f14, %f56;
	ld.shared.f32 	%f16, [%r99+-12];
	ld.shared.f32 	%f17, [%r98+-12];
	fma.rn.f32 	%f18, %f16, %f17, %f15;
	ld.shared.f32 	%f19, [%r99+-8];
	ld.shared.f32 	%f20, [%r98+-8];
	fma.rn.f32 	%f21, %f19, %f20, %f18;
	ld.shared.f32 	%f22, [%r99+-4];
	ld.shared.f32 	%f23, [%r98+-4];
	fma.rn.f32 	%f24, %f22, %f23, %f21;
	ld.shared.f32 	%f25, [%r99];
	ld.shared.f32 	%f26, [%r98];
	fma.rn.f32 	%f27, %f25, %f26, %f24;
	ld.shared.f32 	%f28, [%r99+4];
	ld.shared.f32 	%f29, [%r98+4];
	fma.rn.f32 	%f30, %f28, %f29, %f27;
	ld.shared.f32 	%f31, [%r99+8];
	ld.shared.f32 	%f32, [%r98+8];
	fma.rn.f32 	%f33, %f31, %f32, %f30;
	ld.shared.f32 	%f34, [%r99+12];
	ld.shared.f32 	%f35, [%r98+12];
	fma.rn.f32 	%f56, %f34, %f35, %f33;
	add.s32 	%r102, %r102, 8;
	add.s32 	%r100, %r100, 8;
	add.s32 	%r99, %r99, 32;
	add.s32 	%r98, %r98, 32;
	setp.ne.s32 	%p13, %r100, 0;
	@%p13 bra 	$L__BB0_6;
$L__BB0_7:
	add.s32 	%r29, %r8, %r16;
	shl.b32 	%r75, %r17, 7;
	add.s32 	%r30, %r56, %r75;
	setp.lt.u32 	%p14, %r11, 3;
	@%p14 bra 	$L__BB0_9;
	add.s32 	%r77, %r102, %r4;
	shl.b32 	%r78, %r77, 2;
	add.s32 	%r79, %r29, %r78;
	ld.shared.f32 	%f36, [%r79];
	add.s32 	%r80, %r102, %r37;
	shl.b32 	%r81, %r80, 2;
	add.s32 	%r82, %r30, %r81;
	ld.shared.f32 	%f37, [%r82];
	fma.rn.f32 	%f38, %f36, %f37, %f56;
	ld.shared.f32 	%f39, [%r79+4];
	ld.shared.f32 	%f40, [%r82+4];
	fma.rn.f32 	%f41, %f39, %f40, %f38;
	ld.shared.f32 	%f42, [%r79+8];
	ld.shared.f32 	%f43, [%r82+8];
	fma.rn.f32 	%f44, %f42, %f43, %f41;
	ld.shared.f32 	%f45, [%r79+12];
	ld.shared.f32 	%f46, [%r82+12];
	fma.rn.f32 	%f56, %f45, %f46, %f44;
	add.s32 	%r102, %r102, 4;
$L__BB0_9:
	setp.eq.s32 	%p15, %r12, 0;
	@%p15 bra 	$L__BB0_11;
	add.s32 	%r83, %r102, %r4;
	shl.b32 	%r84, %r83, 2;
	add.s32 	%r85, %r29, %r84;
	ld.shared.f32 	%f47, [%r85];
	add.s32 	%r86, %r102, %r37;
	shl.b32 	%r87, %r86, 2;
	add.s32 	%r88, %r30, %r87;
	ld.shared.f32 	%f48, [%r88];
	fma.rn.f32 	%f49, %f47, %f48, %f56;
	ld.shared.f32 	%f50, [%r85+4];
	ld.shared.f32 	%f51, [%r88+4];
	fma.rn.f32 	%f56, %f50, %f51, %f49;
	add.s32 	%r102, %r102, 2;
$L__BB0_11:
	add.s32 	%r89, %r102, %r4;
	shl.b32 	%r90, %r89, 2;
	add.s32 	%r91, %r29, %r90;
	ld.shared.f32 	%f52, [%r91];
	add.s32 	%r92, %r102, %r37;
	shl.b32 	%r93, %r92, 2;
	add.s32 	%r94, %r30, %r93;
	ld.shared.f32 	%f53, [%r94];
	fma.rn.f32 	%f56, %f52, %f53, %f56;
	add.s32 	%r35, %r97, 1;
	setp.ne.s32 	%p16, %r97, %r37;
	mov.u32 	%r97, %r35;
	@%p16 bra 	$L__BB0_4;
	sub.s32 	%r95, %r3, %r37;
	cvt.s64.s32 	%rd17, %r95;
	cvta.to.global.u64 	%rd18, %rd1;
	mad.lo.s64 	%rd19, %rd4, %rd17, %rd18;
	sub.s32 	%r96, %r46, %r37;
	mul.wide.s32 	%rd20, %r96, 4;
	add.s64 	%rd21, %rd19, %rd20;
	st.global.f32 	[%rd21], %f56;
$L__BB0_13:
	ret;

}


// ===== COMPILED SASS (sm_100) =====

	.target	sm_100

	.elftype	@"ET_EXEC"


//--------------------- .note.nv.tkinfo           --------------------------
	.section	.note.nv.tkinfo,"",@"SHT_NOTE"
	.sectionflags	@"SHF_NOTE_NV_TKINFO"
	.tkinfo
        /*0018*/ 	.word	0x00000002
        /*0030*/ 	.string	""
        /*0030*/ 	.string	"ptxas"
        /*0030*/ 	.string	"Cuda compilation tools, release 13.0, V13.0.88"
        /*0030*/ 	.string	"Build cuda_13.0.r13.0/compiler.36424714_0"
        /*0030*/ 	.string	"-arch sm_100 -m 64 "



//--------------------- .note.nv.cuinfo           --------------------------
	.section	.note.nv.cuinfo,"",@"SHT_NOTE"
	.sectionflags	@"SHF_NOTE_NV_CUINFO"
        /*0018*/ 	.short	0x0002
        /*001a*/ 	.short	0x0064
        /*001c*/ 	.short	0x0082
	.zero		2


//--------------------- .nv.info                  --------------------------
	.section	.nv.info,"",@"SHT_CUDA_INFO"
	.align	4


	//----- nvinfo : EIATTR_REGCOUNT
	.align		4
        /*0000*/ 	.byte	0x04, 0x2f
        /*0002*/ 	.short	(.L_1 - .L_0)
	.align		4
.L_0:
        /*0004*/ 	.word	index@(_Z4convPfS_S_mmmiiii)
        /*0008*/ 	.word	0x0000001f


	//----- nvinfo : EIATTR_FRAME_SIZE
	.align		4
.L_1:
        /*000c*/ 	.byte	0x04, 0x11
        /*000e*/ 	.short	(.L_3 - .L_2)
	.align		4
.L_2:
        /*0010*/ 	.word	index@(_Z4convPfS_S_mmmiiii)
        /*0014*/ 	.word	0x00000000


	//----- nvinfo : EIATTR_MIN_STACK_SIZE
	.align		4
.L_3:
        /*0018*/ 	.byte	0x04, 0x12
        /*001a*/ 	.short	(.L_5 - .L_4)
	.align		4
.L_4:
        /*001c*/ 	.word	index@(_Z4convPfS_S_mmmiiii)
        /*0020*/ 	.word	0x00000000
.L_5:


//--------------------- .nv.compat                --------------------------
	.section	.nv.compat,"",@"SHT_CUDA_COMPAT_INFO"
	.align	4
        /*0000*/ 	.byte	0x02, 0x09, 0x00, 0x00, 0x02, 0x02, 0x01, 0x00, 0x02, 0x05, 0x05, 0x00, 0x03, 0x07, 0x01, 0x01
        /*0010*/ 	.byte	0x02, 0x03, 0x00, 0x00, 0x02, 0x06, 0x01, 0x00, 0x04, 0x0b, 0x08, 0x00, 0x09, 0x00, 0x00, 0x00
        /*0020*/ 	.byte	0x00, 0x00, 0x00, 0x00


//--------------------- .nv.info._Z4convPfS_S_mmmiiii --------------------------
	.section	.nv.info._Z4convPfS_S_mmmiiii,"",@"SHT_CUDA_INFO"
	.sectionflags	@""
	.align	4


	//----- nvinfo : EIATTR_CUDA_API_VERSION
	.align		4
        /*0000*/ 	.byte	0x04, 0x37
        /*0002*/ 	.short	(.L_7 - .L_6)
.L_6:
        /*0004*/ 	.word	0x00000082


	//----- nvinfo : EIATTR_KPARAM_INFO
	.align		4
.L_7:
        /*0008*/ 	.byte	0x04, 0x17
        /*000a*/ 	.short	(.L_9 - .L_8)
.L_8:
        /*000c*/ 	.word	0x00000000
        /*0010*/ 	.short	0x0009
        /*0012*/ 	.short	0x003c
        /*0014*/ 	.byte	0x00, 0xf0, 0x11, 0x00


	//----- nvinfo : EIATTR_KPARAM_INFO
	.align		4
.L_9:
        /*0018*/ 	.byte	0x04, 0x17
        /*001a*/ 	.short	(.L_11 - .L_10)
.L_10:
        /*001c*/ 	.word	0x00000000
        /*0020*/ 	.short	0x0008
        /*0022*/ 	.short	0x0038
        /*0024*/ 	.byte	0x00, 0xf0, 0x11, 0x00


	//----- nvinfo : EIATTR_KPARAM_INFO
	.align		4
.L_11:
        /*0028*/ 	.byte	0x04, 0x17
        /*002a*/ 	.short	(.L_13 - .L_12)
.L_12:
        /*002c*/ 	.word	0x00000000
        /*0030*/ 	.short	0x0007
        /*0032*/ 	.short	0x0034
        /*0034*/ 	.byte	0x00, 0xf0, 0x11, 0x00


	//----- nvinfo : EIATTR_KPARAM_INFO
	.align		4
.L_13:
        /*0038*/ 	.byte	0x04, 0x17
        /*003a*/ 	.short	(.L_15 - .L_14)
.L_14:
        /*003c*/ 	.word	0x00000000
        /*0040*/ 	.short	0x0006
        /*0042*/ 	.short	0x0030
        /*0044*/ 	.byte	0x00, 0xf0, 0x11, 0x00


	//----- nvinfo : EIATTR_KPARAM_INFO
	.align		4
.L_15:
        /*0048*/ 	.byte	0x04, 0x17
        /*004a*/ 	.short	(.L_17 - .L_16)
.L_16:
        /*004c*/ 	.word	0x00000000
        /*0050*/ 	.short	0x0005
        /*0052*/ 	.short	0x0028
        /*0054*/ 	.byte	0x00, 0xf0, 0x21, 0x00


	//----- nvinfo : EIATTR_KPARAM_INFO
	.align		4
.L_17:
        /*0058*/ 	.byte	0x04, 0x17
        /*005a*/ 	.short	(.L_19 - .L_18)
.L_18:
        /*005c*/ 	.word	0x00000000
        /*0060*/ 	.short	0x0004
        /*0062*/ 	.short	0x0020
        /*0064*/ 	.byte	0x00, 0xf0, 0x21, 0x00


	//----- nvinfo : EIATTR_KPARAM_INFO
	.align		4
.L_19:
        /*0068*/ 	.byte	0x04, 0x17
        /*006a*/ 	.short	(.L_21 - .L_20)
.L_20:
        /*006c*/ 	.word	0x00000000
        /*0070*/ 	.short	0x0003
        /*0072*/ 	.short	0x0018
        /*0074*/ 	.byte	0x00, 0xf0, 0x21, 0x00


	//----- nvinfo : EIATTR_KPARAM_INFO
	.align		4
.L_21:
        /*0078*/ 	.byte	0x04, 0x17
        /*007a*/ 	.short	(.L_23 - .L_22)
.L_22:
        /*007c*/ 	.word	0x00000000
        /*0080*/ 	.short	0x0002
        /*0082*/ 	.short	0x0010
        /*0084*/ 	.byte	0x00, 0xf5, 0x21, 0x00


	//----- nvinfo : EIATTR_KPARAM_INFO
	.align		4
.L_23:
        /*0088*/ 	.byte	0x04, 0x17
        /*008a*/ 	.short	(.L_25 - .L_24)
.L_24:
        /*008c*/ 	.word	0x00000000
        /*0090*/ 	.short	0x0001
        /*0092*/ 	.short	0x0008
        /*0094*/ 	.byte	0x00, 0xf5, 0x21, 0x00


	//----- nvinfo : EIATTR_KPARAM_INFO
	.align		4
.L_25:
        /*0098*/ 	.byte	0x04, 0x17
        /*009a*/ 	.short	(.L_27 - .L_26)
.L_26:
        /*009c*/ 	.word	0x00000000
        /*00a0*/ 	.short	0x0000
        /*00a2*/ 	.short	0x0000
        /*00a4*/ 	.byte	0x00, 0xf5, 0x21, 0x00


	//----- nvinfo : EIATTR_SPARSE_MMA_MASK
	.align		4
.L_27:
        /*00a8*/ 	.byte	0x03, 0x50
        /*00aa*/ 	.short	0x0000


	//----- nvinfo : EIATTR_MAXREG_COUNT
	.align		4
        /*00ac*/ 	.byte	0x03, 0x1b
        /*00ae*/ 	.short	0x00ff


	//----- nvinfo : EIATTR_NUM_BARRIERS
	.align		4
        /*00b0*/ 	.byte	0x02, 0x4c
        /*00b2*/ 	.byte	0x01
	.zero		1


	//----- nvinfo : EIATTR_MERCURY_ISA_VERSION
	.align		4
        /*00b4*/ 	.byte	0x03, 0x5f
        /*00b6*/ 	.short	0x0101


	//----- nvinfo : EIATTR_VRC_CTA_INIT_COUNT
	.align		4
        /*00b8*/ 	.byte	0x02, 0x4a
	.zero		1
	.zero		1


	//----- nvinfo : EIATTR_EXIT_INSTR_OFFSETS
	.align		4
        /*00bc*/ 	.byte	0x04, 0x1c
        /*00be*/ 	.short	(.L_29 - .L_28)


	//   ....[0]....
.L_28:
        /*00c0*/ 	.word	0x00000120


	//   ....[1]....
        /*00c4*/ 	.word	0x000004d0


	//   ....[2]....
        /*00c8*/ 	.word	0x00000530


	//   ....[3]....
        /*00cc*/ 	.word	0x00000b80


	//----- nvinfo : EIATTR_CBANK_PARAM_SIZE
	.align		4
.L_29:
        /*00d0*/ 	.byte	0x03, 0x19
        /*00d2*/ 	.short	0x0040


	//----- nvinfo : EIATTR_PARAM_CBANK
	.align		4
        /*00d4*/ 	.byte	0x04, 0x0a
        /*00d6*/ 	.short	(.L_31 - .L_30)
	.align		4
.L_30:
        /*00d8*/ 	.word	index@(.nv.constant0._Z4convPfS_S_mmmiiii)
        /*00dc*/ 	.short	0x0380
        /*00de*/ 	.short	0x0040


	//----- nvinfo : EIATTR_SW_WAR
	.align		4
.L_31:
        /*00e0*/ 	.byte	0x04, 0x36
        /*00e2*/ 	.short	(.L_33 - .L_32)
.L_32:
        /*00e4*/ 	.word	0x00000008
.L_33:


//--------------------- .nv.callgraph             --------------------------
	.section	.nv.callgraph,"",@"SHT_CUDA_CALLGRAPH"
	.align	4
	.sectionentsize	8
	.align		4
        /*0000*/ 	.word	0x00000000
	.align		4
        /*0004*/ 	.word	0xffffffff
	.align		4
        /*0008*/ 	.word	0x00000000
	.align		4
        /*000c*/ 	.word	0xfffffffe
	.align		4
        /*0010*/ 	.word	0x00000000
	.align		4
        /*0014*/ 	.word	0xfffffffd
	.align		4
        /*0018*/ 	.word	0x00000000
	.align		4
        /*001c*/ 	.word	0xfffffffc


//--------------------- .text._Z4convPfS_S_mmmiiii --------------------------
	.section	.text._Z4convPfS_S_mmmiiii,"ax",@progbits
	.align	128
        .global         _Z4convPfS_S_mmmiiii
        .type           _Z4convPfS_S_mmmiiii,@function
        .size           _Z4convPfS_S_mmmiiii,(.L_x_6 - _Z4convPfS_S_mmmiiii)
        .other          _Z4convPfS_S_mmmiiii,@"STO_CUDA_ENTRY STV_DEFAULT"
_Z4convPfS_S_mmmiiii:
.text._Z4convPfS_S_mmmiiii:
[----:B------:R-:W-:Y:S08]  /*0000*/  LDC R1, c[0x0][0x37c] ;  /* 0x0000df00ff017b82 */ /* 0x000ff00000000800 */
[----:B------:R-:W0:Y:S01]  /*0010*/  LDC R4, c[0x0][0x3bc] ;  /* 0x0000ef00ff047b82 */ /* 0x000e220000000800 */
[----:B------:R-:W1:Y:S01]  /*0020*/  S2R R3, SR_TID.X ;  /* 0x0000000000037919 */ /* 0x000e620000002100 */
[----:B------:R-:W2:Y:S01]  /*0030*/  LDCU UR5, c[0x0][0x364] ;  /* 0x00006c80ff0577ac */ /* 0x000ea20008000800 */
[----:B------:R-:W3:Y:S01]  /*0040*/  S2R R6, SR_TID.Y ;  /* 0x0000000000067919 */ /* 0x000ee20000002200 */
[----:B------:R-:W4:Y:S04]  /*0050*/  LDCU UR7, c[0x0][0x360] ;  /* 0x00006c00ff0777ac */ /* 0x000f280008000800 */
[----:B------:R-:W1:Y:S01]  /*0060*/  S2UR UR6, SR_CTAID.X ;  /* 0x00000000000679c3 */ /* 0x000e620000002500 */
[----:B------:R-:W5:Y:S07]  /*0070*/  LDCU.64 UR8, c[0x0][0x3b0] ;  /* 0x00007600ff0877ac */ /* 0x000f6e0008000a00 */
[----:B------:R-:W3:Y:S01]  /*0080*/  S2UR UR4, SR_CTAID.Y ;  /* 0x00000000000479c3 */ /* 0x000ee20000002600 */
[----:B0-----:R-:W-:-:S04]  /*0090*/  SHF.L.U32 R14, R4, 0x1, RZ ;  /* 0x00000001040e7819 */ /* 0x001fc800000006ff */
[C---:B----4-:R-:W-:Y:S01]  /*00a0*/  IADD3 R2, PT, PT, -R14.reuse, UR7, RZ ;  /* 0x000000070e027c10 */ /* 0x050fe2000fffe1ff */
[C---:B-----5:R-:W-:Y:S01]  /*00b0*/  VIADD R5, R14.reuse, UR8 ;  /* 0x000000080e057c36 */ /* 0x060fe20008000000 */
[C---:B--2---:R-:W-:Y:S02]  /*00c0*/  IADD3 R9, PT, PT, -R14.reuse, UR5, RZ ;  /* 0x000000050e097c10 */ /* 0x044fe4000fffe1ff */
[----:B------:R-:W-:Y:S01]  /*00d0*/  IADD3 R7, PT, PT, R14, UR9, RZ ;  /* 0x000000090e077c10 */ /* 0x000fe2000fffe0ff */
[----:B-1----:R-:W-:-:S05]  /*00e0*/  IMAD R2, R2, UR6, R3 ;  /* 0x0000000602027c24 */ /* 0x002fca000f8e0203 */
[----:B------:R-:W-:Y:S01]  /*00f0*/  ISETP.GE.AND P0, PT, R2, R5, PT ;  /* 0x000000050200720c */ /* 0x000fe20003f06270 */
[----:B---3--:R-:W-:-:S05]  /*0100*/  IMAD R0, R9, UR4, R6 ;  /* 0x0000000409007c24 */ /* 0x008fca000f8e0206 */
[----:B------:R-:W-:-:S13]  /*0110*/  ISETP.GE.OR P0, PT, R0, R7, P0 ;  /* 0x000000070000720c */ /* 0x000fda0000706670 */
[----:B------:R-:W-:Y:S05]  /*0120*/  @P0 EXIT ;  /* 0x000000000000094d */ /* 0x000fea0003800000 */
[----:B------:R-:W0:Y:S01]  /*0130*/  LDCU UR10, c[0x0][0x3b8] ;  /* 0x00007700ff0a77ac */ /* 0x000e220008000800 */
[----:B------:R-:W-:Y:S01]  /*0140*/  SHF.R.S32.HI R16, RZ, 0x1f, R0 ;  /* 0x0000001fff107819 */ /* 0x000fe20000011400 */
[----:B------:R-:W1:Y:S01]  /*0150*/  LDCU.128 UR4, c[0x0][0x3a0] ;  /* 0x00007400ff0477ac */ /* 0x000e620008000c00 */
[----:B------:R-:W2:Y:S01]  /*0160*/  LDCU.64 UR8, c[0x0][0x358] ;  /* 0x00006b00ff0877ac */ /* 0x000ea20008000a00 */
[----:B0-----:R-:W0:Y:S01]  /*0170*/  I2F.U32.RP R10, UR10 ;  /* 0x0000000a000a7d06 */ /* 0x001e220008209000 */
[----:B------:R-:W-:Y:S01]  /*0180*/  LOP3.LUT R12, RZ, UR10, RZ, 0x33, !PT ;  /* 0x0000000aff0c7c12 */ /* 0x000fe2000f8e33ff */
[----:B-1----:R-:W-:-:S04]  /*0190*/  IMAD R17, R16, UR4, RZ ;  /* 0x0000000410117c24 */ /* 0x002fc8000f8e02ff */
[----:B------:R-:W-:Y:S02]  /*01a0*/  IMAD R17, R0, UR5, R17 ;  /* 0x0000000500117c24 */ /* 0x000fe4000f8e0211 */
[----:B0-----:R-:W0:Y:S02]  /*01b0*/  MUFU.RCP R10, R10 ;  /* 0x0000000a000a7308 */ /* 0x001e240000001000 */
[----:B0-----:R-:W-:-:S06]  /*01c0*/  VIADD R8, R10, 0xffffffe ;  /* 0x0ffffffe0a087836 */ /* 0x001fcc0000000000 */
[----:B------:R0:W1:Y:S02]  /*01d0*/  F2I.FTZ.U32.TRUNC.NTZ R9, R8 ;  /* 0x0000000800097305 */ /* 0x000064000021f000 */
[----:B0-----:R-:W-:Y:S01]  /*01e0*/  IMAD.MOV.U32 R8, RZ, RZ, RZ ;  /* 0x000000ffff087224 */ /* 0x001fe200078e00ff */
[----:B-1----:R-:W-:-:S05]  /*01f0*/  IADD3 R11, PT, PT, RZ, -R9, RZ ;  /* 0x80000009ff0b7210 */ /* 0x002fca0007ffe0ff */
[----:B------:R-:W-:-:S04]  /*0200*/  IMAD R11, R11, UR10, RZ ;  /* 0x0000000a0b0b7c24 */ /* 0x000fc8000f8e02ff */
[----:B------:R-:W-:-:S06]  /*0210*/  IMAD.HI.U32 R9, R9, R11, R8 ;  /* 0x0000000b09097227 */ /* 0x000fcc00078e0008 */
[----:B------:R-:W-:-:S04]  /*0220*/  IMAD.HI.U32 R11, R9, R6, RZ ;  /* 0x00000006090b7227 */ /* 0x000fc800078e00ff */
[----:B------:R-:W-:Y:S01]  /*0230*/  IMAD.HI.U32 R9, R9, R3, RZ ;  /* 0x0000000309097227 */ /* 0x000fe200078e00ff */
[----:B------:R-:W-:-:S03]  /*0240*/  IADD3 R11, PT, PT, -R11, RZ, RZ ;  /* 0x000000ff0b0b7210 */ /* 0x000fc60007ffe1ff */
[----:B------:R-:W-:Y:S02]  /*0250*/  IMAD.MOV R8, RZ, RZ, -R9 ;  /* 0x000000ffff087224 */ /* 0x000fe400078e0a09 */
[----:B------:R-:W-:Y:S02]  /*0260*/  IMAD R13, R11, UR10, R6 ;  /* 0x0000000a0b0d7c24 */ /* 0x000fe4000f8e0206 */
[----:B------:R-:W-:Y:S01]  /*0270*/  IMAD R15, R8, UR10, R3 ;  /* 0x0000000a080f7c24 */ /* 0x000fe2000f8e0203 */
[----:B------:R-:W0:Y:S02]  /*0280*/  LDC.64 R10, c[0x0][0x388] ;  /* 0x0000e200ff0a7b82 */ /* 0x000e240000000a00 */
[----:B------:R-:W-:Y:S02]  /*0290*/  ISETP.GE.U32.AND P0, PT, R13, UR10, PT ;  /* 0x0000000a0d007c0c */ /* 0x000fe4000bf06070 */
[----:B------:R-:W-:-:S04]  /*02a0*/  ISETP.GE.U32.AND P1, PT, R15, UR10, PT ;  /* 0x0000000a0f007c0c */ /* 0x000fc8000bf26070 */
[----:B------:R-:W1:Y:S07]  /*02b0*/  LDC.64 R8, c[0x0][0x390] ;  /* 0x0000e400ff087b82 */ /* 0x000e6e0000000a00 */
[----:B------:R-:W-:Y:S02]  /*02c0*/  @P0 IADD3 R13, PT, PT, R13, -UR10, RZ ;  /* 0x8000000a0d0d0c10 */ /* 0x000fe4000fffe0ff */
[----:B------:R-:W-:Y:S01]  /*02d0*/  @P1 VIADD R15, R15, -UR10 ;  /* 0x8000000a0f0f1c36 */ /* 0x000fe20008000000 */
[----:B------:R-:W-:-:S02]  /*02e0*/  ISETP.NE.U32.AND P1, PT, RZ, UR10, PT ;  /* 0x0000000aff007c0c */ /* 0x000fc4000bf25070 */
[----:B------:R-:W-:Y:S02]  /*02f0*/  ISETP.GE.U32.AND P0, PT, R13, UR10, PT ;  /* 0x0000000a0d007c0c */ /* 0x000fe4000bf06070 */
[----:B------:R-:W-:Y:S01]  /*0300*/  ISETP.GE.U32.AND P2, PT, R15, UR10, PT ;  /* 0x0000000a0f007c0c */ /* 0x000fe2000bf46070 */
[----:B0-----:R-:W-:-:S05]  /*0310*/  IMAD.WIDE.U32 R10, R0, UR4, R10 ;  /* 0x00000004000a7c25 */ /* 0x001fca000f8e000a */
[----:B------:R-:W-:-:S05]  /*0320*/  IADD3 R11, PT, PT, R11, R17, RZ ;  /* 0x000000110b0b7210 */ /* 0x000fca0007ffe0ff */
[----:B------:R-:W-:Y:S01]  /*0330*/  @P0 IADD3 R13, PT, PT, R13, -UR10, RZ ;  /* 0x8000000a0d0d0c10 */ /* 0x000fe2000fffe0ff */
[----:B------:R-:W-:-:S03]  /*0340*/  IMAD.WIDE R10, R2, 0x4, R10 ;  /* 0x00000004020a7825 */ /* 0x000fc600078e020a */
[C---:B------:R-:W-:Y:S01]  /*0350*/  SEL R13, R12.reuse, R13, !P1 ;  /* 0x0000000d0c0d7207 */ /* 0x040fe20004800000 */
[----:B------:R-:W-:Y:S02]  /*0360*/  @P2 VIADD R15, R15, -UR10 ;  /* 0x8000000a0f0f2c36 */ /* 0x000fe40008000000 */
[----:B--2---:R-:W2:Y:S02]  /*0370*/  LDG.E R10, desc[UR8][R10.64] ;  /* 0x000000080a0a7981 */ /* 0x004ea4000c1e1900 */
[----:B-1----:R-:W-:Y:S01]  /*0380*/  IMAD.WIDE.U32 R8, R13, UR6, R8 ;  /* 0x000000060d087c25 */ /* 0x002fe2000f8e0008 */
[----:B------:R-:W-:-:S03]  /*0390*/  SEL R15, R12, R15, !P1 ;  /* 0x0000000f0c0f7207 */ /* 0x000fc60004800000 */
[----:B------:R-:W-:Y:S02]  /*03a0*/  IMAD R9, R13, UR7, R9 ;  /* 0x000000070d097c24 */ /* 0x000fe4000f8e0209 */
[----:B------:R-:W-:-:S06]  /*03b0*/  IMAD.WIDE.U32 R8, R15, 0x4, R8 ;  /* 0x000000040f087825 */ /* 0x000fcc00078e0008 */
[----:B------:R0:W3:Y:S01]  /*03c0*/  LDG.E R8, desc[UR8][R8.64] ;  /* 0x0000000808087981 */ /* 0x0000e2000c1e1900 */
[----:B------:R-:W1:Y:S01]  /*03d0*/  S2UR UR6, SR_CgaCtaId ;  /* 0x00000000000679c3 */ /* 0x000e620000008800 */
[----:B------:R-:W-:Y:S02]  /*03e0*/  UMOV UR4, 0x400 ;  /* 0x0000040000047882 */ /* 0x000fe40000000000 */
[----:B------:R-:W-:Y:S02]  /*03f0*/  UIADD3 UR5, UPT, UPT, UR4, 0x1000, URZ ;  /* 0x0000100004057890 */ /* 0x000fe4000fffe0ff */
[----:B-1----:R-:W-:Y:S02]  /*0400*/  ULEA UR4, UR6, UR4, 0x18 ;  /* 0x0000000406047291 */ /* 0x002fe4000f8ec0ff */
[----:B------:R-:W-:-:S04]  /*0410*/  ULEA UR5, UR6, UR5, 0x18 ;  /* 0x0000000506057291 */ /* 0x000fc8000f8ec0ff */
[----:B------:R-:W-:Y:S02]  /*0420*/  LEA R12, R6, UR4, 0x7 ;  /* 0x00000004060c7c11 */ /* 0x000fe4000f8e38ff */
[----:B------:R-:W-:-:S03]  /*0430*/  LEA R16, R13, UR5, 0x7 ;  /* 0x000000050d107c11 */ /* 0x000fc6000f8e38ff */
[----:B0-----:R-:W-:Y:S01]  /*0440*/  IMAD R9, R3, 0x4, R12 ;  /* 0x0000000403097824 */ /* 0x001fe200078e020c */
[----:B------:R-:W-:Y:S02]  /*0450*/  LEA R15, R15, R16, 0x2 ;  /* 0x000000100f0f7211 */ /* 0x000fe400078e10ff */
[----:B------:R-:W-:Y:S02]  /*0460*/  IADD3 R17, PT, PT, -R4, 0x20, RZ ;  /* 0x0000002004117810 */ /* 0x000fe40007ffe1ff */
[C---:B------:R-:W-:Y:S02]  /*0470*/  VIMNMX.U32 R19, PT, PT, R6.reuse, R3, PT ;  /* 0x0000000306137248 */ /* 0x040fe40003fe0000 */
[----:B------:R-:W-:-:S04]  /*0480*/  ISETP.GE.U32.AND P0, PT, R6, R17, PT ;  /* 0x000000110600720c */ /* 0x000fc80003f06070 */
[----:B------:R-:W-:Y:S01]  /*0490*/  ISETP.LT.U32.OR P0, PT, R19, R4, P0 ;  /* 0x000000041300720c */ /* 0x000fe20000701470 */
[----:B--2---:R0:W-:Y:S04]  /*04a0*/  STS [R9], R10 ;  /* 0x0000000a09007388 */ /* 0x0041e80000000800 */
[----:B---3--:R0:W-:Y:S01]  /*04b0*/  STS [R15], R8 ;  /* 0x000000080f007388 */ /* 0x0081e20000000800 */
[----:B------:R-:W-:Y:S07]  /*04c0*/  BAR.SYNC.DEFER_BLOCKING 0x0 ;  /* 0x0000000000007b1d */ /* 0x000fee0000010000 */
[----:B------:R-:W-:Y:S05]  /*04d0*/  @P0 EXIT ;  /* 0x000000000000094d */ /* 0x000fea0003800000 */
[----:B------:R-:W-:Y:S01]  /*04e0*/  IMAD.IADD R5, R5, 0x1, -R4 ;  /* 0x0000000105057824 */ /* 0x000fe200078e0a04 */
[----:B------:R-:W-:-:S04]  /*04f0*/  IADD3 R7, PT, PT, R7, -R4, RZ ;  /* 0x8000000407077210 */ /* 0x000fc80007ffe0ff */
[----:B------:R-:W-:-:S04]  /*0500*/  ISETP.GE.AND P0, PT, R2, R5, PT ;  /* 0x000000050200720c */ /* 0x000fc80003f06270 */
[----:B------:R-:W-:-:S04]  /*0510*/  ISETP.GE.OR P0, PT, R0, R7, P0 ;  /* 0x000000070000720c */ /* 0x000fc80000706670 */
[----:B------:R-:W-:-:S13]  /*0520*/  ISETP.GE.U32.OR P0, PT, R3, R17, P0 ;  /* 0x000000110300720c */ /* 0x000fda0000706470 */
[----:B------:R-:W-:Y:S05]  /*0530*/  @P0 EXIT ;  /* 0x000000000000094d */ /* 0x000fea0003800000 */
[----:B------:R-:W-:Y:S01]  /*0540*/  IMAD R7, R6, 0x20, R3 ;  /* 0x0000002006077824 */ /* 0x000fe200078e0203 */
[C---:B------:R-:W-:Y:S01]  /*0550*/  IADD3 R5, PT, PT, R14.reuse, 0x1, RZ ;  /* 0x000000010e057810 */ /* 0x040fe20007ffe0ff */
[----:B------:R-:W-:Y:S01]  /*0560*/  IMAD.MOV.U32 R11, RZ, RZ, RZ ;  /* 0x000000ffff0b7224 */ /* 0x000fe200078e00ff */
[----:B------:R-:W-:Y:S01]  /*0570*/  LOP3.LUT R6, R14, 0x6, RZ, 0xc0, !PT ;  /* 0x000000060e067812 */ /* 0x000fe200078ec0ff */
[----:B------:R-:W-:Y:S01]  /*0580*/  IMAD.IADD R7, R7, 0x1, -R4 ;  /* 0x0000000107077824 */ /* 0x000fe200078e0a04 */
[----:B------:R-:W-:Y:S02]  /*0590*/  LOP3.LUT R5, R5, 0x7ffffff8, RZ, 0xc0, !PT ;  /* 0x7ffffff805057812 */ /* 0x000fe400078ec0ff */
[----:B------:R-:W-:Y:S02]  /*05a0*/  IADD3 R13, PT, PT, -R4, RZ, RZ ;  /* 0x000000ff040d7210 */ /* 0x000fe40007ffe1ff */
[----:B------:R-:W-:Y:S01]  /*05b0*/  LEA R18, R7, UR4, 0x2 ;  /* 0x0000000407127c11 */ /* 0x000fe2000f8e10ff */
[----:B------:R-:W-:Y:S01]  /*05c0*/  IMAD.MOV R16, RZ, RZ, -R5 ;  /* 0x000000ffff107224 */ /* 0x000fe200078e0a05 */
[----:B------:R-:W-:-:S02]  /*05d0*/  ISETP.GE.U32.AND P0, PT, R6, 0x3, PT ;  /* 0x000000030600780c */ /* 0x000fc40003f06070 */
[----:B0-----:R-:W-:Y:S02]  /*05e0*/  MOV R15, R13 ;  /* 0x0000000d000f7202 */ /* 0x001fe40000000f00 */
[----:B------:R-:W-:-:S09]  /*05f0*/  IADD3 R18, PT, PT, R18, 0x10, RZ ;  /* 0x0000001012127810 */ /* 0x000fd20007ffe0ff */
.L_x_4:
[----:B------:R-:W0:Y:S01]  /*0600*/  LDCU UR4, c[0x0][0x3bc] ;  /* 0x00007780ff0477ac */ /* 0x000e220008000800 */
[----:B------:R-:W-:Y:S01]  /*0610*/  ISETP.GE.U32.AND P1, PT, R14, 0x7, PT ;  /* 0x000000070e00780c */ /* 0x000fe20003f26070 */
[----:B------:R-:W-:Y:S01]  /*0620*/  IMAD.MOV.U32 R20, RZ, RZ, R13 ;  /* 0x000000ffff147224 */ /* 0x000fe200078e000d */
[----:B0-----:R-:W-:Y:S02]  /*0630*/  ULOP3.LUT UP0, URZ, UR4, 0x1, URZ, 0xc0, !UPT ;  /* 0x0000000104ff7892 */ /* 0x001fe4000f80c0ff */
[----:B------:R-:W-:-:S09]  /*0640*/  IADD3 R17, PT, PT, R15, UR4, RZ ;  /* 0x000000040f117c10 */ /* 0x000fd2000fffe0ff */
[----:B------:R-:W-:Y:S05]  /*0650*/  @!P1 BRA `(.L_x_0) ;  /* 0x0000000000749947 */ /* 0x000fea0003800000 */
[----:B------:R-:W-:Y:S01]  /*0660*/  LEA R22, R17, UR5, 0x7 ;  /* 0x0000000511167c11 */ /* 0x000fe2000f8e38ff */
[----:B------:R-:W-:Y:S01]  /*0670*/  IMAD R19, R15, 0x80, R18 ;  /* 0x000000800f137824 */ /* 0x000fe200078e0212 */
[----:B------:R-:W-:Y:S01]  /*0680*/  MOV R21, R16 ;  /* 0x0000001000157202 */ /* 0x000fe20000000f00 */
[----:B------:R-:W-:Y:S01]  /*0690*/  IMAD.MOV.U32 R20, RZ, RZ, R13 ;  /* 0x000000ffff147224 */ /* 0x000fe200078e000d */
[----:B------:R-:W-:-:S07]  /*06a0*/  IADD3 R22, PT, PT, R22, 0x10, RZ ;  /* 0x0000001016167810 */ /* 0x000fce0007ffe0ff */
.L_x_1:
[----:B------:R-:W-:Y:S01]  /*06b0*/  LDS R8, [R19+-0x10] ;  /* 0xfffff00013087984 */ /* 0x000fe20000000800 */
[----:B------:R-:W-:Y:S01]  /*06c0*/  VIADD R21, R21, 0x8 ;  /* 0x0000000815157836 */ /* 0x000fe20000000000 */
[----:B------:R-:W-:Y:S02]  /*06d0*/  IADD3 R20, PT, PT, R20, 0x8, RZ ;  /* 0x0000000814147810 */ /* 0x000fe40007ffe0ff */
[----:B------:R-:W0:Y:S02]  /*06e0*/  LDS.128 R4, [R22+-0x10] ;  /* 0xfffff00016047984 */ /* 0x000e240000000c00 */
[----:B------:R-:W-:Y:S02]  /*06f0*/  ISETP.NE.AND P1, PT, R21, RZ, PT ;  /* 0x000000ff1500720c */ /* 0x000fe40003f25270 */
[----:B------:R-:W1:Y:S04]  /*0700*/  LDS R9, [R19+-0xc] ;  /* 0xfffff40013097984 */ /* 0x000e680000000800 */
[----:B------:R-:W2:Y:S04]  /*0710*/  LDS R23, [R19+-0x8] ;  /* 0xfffff80013177984 */ /* 0x000ea80000000800 */
[----:B------:R-:W-:Y:S04]  /*0720*/  LDS R28, [R19] ;  /* 0x00000000131c7984 */ /* 0x000fe80000000800 */
[----:B------:R-:W-:Y:S01]  /*0730*/  LDS R24, [R19+0x4] ;  /* 0x0000040013187984 */ /* 0x000fe20000000800 */
[----:B0-----:R-:W-:-:S03]  /*0740*/  FFMA R8, R8, R4, R11 ;  /* 0x0000000408087223 */ /* 0x001fc6000000000b */
[----:B------:R-:W0:Y:S01]  /*0750*/  LDS R4, [R19+-0x4] ;  /* 0xfffffc0013047984 */ /* 0x000e220000000800 */
[----:B-1----:R-:W-:-:S03]  /*0760*/  FFMA R26, R9, R5, R8 ;  /* 0x00000005091a7223 */ /* 0x002fc60000000008 */
[----:B------:R1:W3:Y:S01]  /*0770*/  LDS.128 R8, [R22] ;  /* 0x0000000016087984 */ /* 0x0002e20000000c00 */
[----:B--2---:R-:W-:-:S03]  /*0780*/  FFMA R23, R23, R6, R26 ;  /* 0x0000000617177223 */ /* 0x004fc6000000001a */
[----:B------:R-:W2:Y:S04]  /*0790*/  LDS R6, [R19+0x8] ;  /* 0x0000080013067984 */ /* 0x000ea80000000800 */
[----:B------:R4:W5:Y:S01]  /*07a0*/  LDS R5, [R19+0xc] ;  /* 0x00000c0013057984 */ /* 0x0009620000000800 */
[----:B-1----:R-:W-:Y:S01]  /*07b0*/  VIADD R22, R22, 0x20 ;  /* 0x0000002016167836 */ /* 0x002fe20000000000 */
[----:B----4-:R-:W-:Y:S01]  /*07c0*/  IADD3 R19, PT, PT, R19, 0x20, RZ ;  /* 0x0000002013137810 */ /* 0x010fe20007ffe0ff */
[----:B0-----:R-:W-:-:S04]  /*07d0*/  FFMA R7, R4, R7, R23 ;  /* 0x0000000704077223 */ /* 0x001fc80000000017 */
[----:B---3--:R-:W-:-:S04]  /*07e0*/  FFMA R7, R28, R8, R7 ;  /* 0x000000081c077223 */ /* 0x008fc80000000007 */
[----:B------:R-:W-:-:S04]  /*07f0*/  FFMA R7, R24, R9, R7 ;  /* 0x0000000918077223 */ /* 0x000fc80000000007 */
[----:B--2---:R-:W-:-:S04]  /*0800*/  FFMA R6, R6, R10, R7 ;  /* 0x0000000a06067223 */ /* 0x004fc80000000007 */
[----:B-----5:R-:W-:Y:S01]  /*0810*/  FFMA R11, R5, R11, R6 ;  /* 0x0000000b050b7223 */ /* 0x020fe20000000006 */
[----:B------:R-:W-:Y:S06]  /*0820*/  @P1 BRA `(.L_x_1) ;  /* 0xfffffffc00a01947 */ /* 0x000fec000383ffff */
.L_x_0:
[----:B------:R-:W-:Y:S01]  /*0830*/  IMAD R4, R15, 0x80, R12 ;  /* 0x000000800f047824 */ /* 0x000fe200078e020c */
[----:B------:R-:W-:Y:S01]  /*0840*/  LEA R17, R17, UR5, 0x7 ;  /* 0x0000000511117c11 */ /* 0x000fe2000f8e38ff */
[----:B------:R-:W-:Y:S06]  /*0850*/  @!P0 BRA `(.L_x_2) ;  /* 0x0000000000448947 */ /* 0x000fec0003800000 */
[C---:B------:R-:W-:Y:S01]  /*0860*/  IADD3 R5, PT, PT, R20.reuse, R3, RZ ;  /* 0x0000000314057210 */ /* 0x040fe20007ffe0ff */
[C---:B------:R-:W-:Y:S01]  /*0870*/  VIADD R6, R20.reuse, UR4 ;  /* 0x0000000414067c36 */ /* 0x040fe20008000000 */
[----:B------:R-:W-:Y:S02]  /*0880*/  IADD3 R20, PT, PT, R20, 0x4, RZ ;  /* 0x0000000414147810 */ /* 0x000fe40007ffe0ff */
[----:B------:R-:W-:Y:S01]  /*0890*/  LEA R5, R5, R4, 0x2 ;  /* 0x0000000405057211 */ /* 0x000fe200078e10ff */
[----:B------:R-:W-:-:S04]  /*08a0*/  IMAD R7, R6, 0x4, R17 ;  /* 0x0000000406077824 */ /* 0x000fc800078e0211 */
[----:B------:R-:W-:Y:S04]  /*08b0*/  LDS R6, [R5] ;  /* 0x0000000005067984 */ /* 0x000fe80000000800 */
[----:B------:R-:W0:Y:S04]  /*08c0*/  LDS R8, [R7] ;  /* 0x0000000007087984 */ /* 0x000e280000000800 */
[----:B------:R-:W-:Y:S04]  /*08d0*/  LDS R9, [R5+0x4] ;  /* 0x0000040005097984 */ /* 0x000fe80000000800 */
[----:B------:R-:W1:Y:S04]  /*08e0*/  LDS R10, [R7+0x4] ;  /* 0x00000400070a7984 */ /* 0x000e680000000800 */
[----:B------:R-:W-:Y:S04]  /*08f0*/  LDS R19, [R5+0x8] ;  /* 0x0000080005137984 */ /* 0x000fe80000000800 */
[----:B------:R-:W2:Y:S04]  /*0900*/  LDS R21, [R7+0x8] ;  /* 0x0000080007157984 */ /* 0x000ea80000000800 */
[----:B------:R-:W-:Y:S04]  /*0910*/  LDS R23, [R5+0xc] ;  /* 0x00000c0005177984 */ /* 0x000fe80000000800 */
[----:B------:R-:W3:Y:S01]  /*0920*/  LDS R22, [R7+0xc] ;  /* 0x00000c0007167984 */ /* 0x000ee20000000800 */
[----:B0-----:R-:W-:-:S04]  /*0930*/  FFMA R6, R6, R8, R11 ;  /* 0x0000000806067223 */ /* 0x001fc8000000000b */
[----:B-1----:R-:W-:-:S04]  /*0940*/  FFMA R6, R9, R10, R6 ;  /* 0x0000000a09067223 */ /* 0x002fc80000000006 */
[----:B--2---:R-:W-:-:S04]  /*0950*/  FFMA R6, R19, R21, R6 ;  /* 0x0000001513067223 */ /* 0x004fc80000000006 */
[----:B---3--:R-:W-:-:S07]  /*0960*/  FFMA R11, R23, R22, R6 ;  /* 0x00000016170b7223 */ /* 0x008fce0000000006 */
.L_x_2:
[----:B------:R-:W-:Y:S05]  /*0970*/  BRA.U !UP0, `(.L_x_3) ;  /* 0x00000001082c7547 */ /* 0x000fea000b800000 */
[C---:B------:R-:W-:Y:S01]  /*0980*/  IMAD.IADD R5, R20.reuse, 0x1, R3 ;  /* 0x0000000114057824 */ /* 0x040fe200078e0203 */
[C---:B------:R-:W-:Y:S01]  /*0990*/  IADD3 R6, PT, PT, R20.reuse, UR4, RZ ;  /* 0x0000000414067c10 */ /* 0x040fe2000fffe0ff */
[----:B------:R-:W-:Y:S02]  /*09a0*/  VIADD R20, R20, 0x2 ;  /* 0x0000000214147836 */ /* 0x000fe40000000000 */
[----:B------:R-:W-:Y:S01]  /*09b0*/  IMAD R5, R5, 0x4, R4 ;  /* 0x0000000405057824 */ /* 0x000fe200078e0204 */
[----:B------:R-:W-:-:S04]  /*09c0*/  LEA R7, R6, R17, 0x2 ;  /* 0x0000001106077211 */ /* 0x000fc800078e10ff */
[----:B------:R-:W-:Y:S04]  /*09d0*/  LDS R6, [R5] ;  /* 0x0000000005067984 */ /* 0x000fe80000000800 */
[----:B------:R-:W0:Y:S04]  /*09e0*/  LDS R8, [R7] ;  /* 0x0000000007087984 */ /* 0x000e280000000800 */
[----:B------:R-:W-:Y:S04]  /*09f0*/  LDS R9, [R5+0x4] ;  /* 0x0000040005097984 */ /* 0x000fe80000000800 */
[----:B------:R-:W1:Y:S01]  /*0a00*/  LDS R10, [R7+0x4] ;  /* 0x00000400070a7984 */ /* 0x000e620000000800 */
[----:B0-----:R-:W-:-:S04]  /*0a10*/  FFMA R6, R6, R8, R11 ;  /* 0x0000000806067223 */ /* 0x001fc8000000000b */
[----:B-1----:R-:W-:-:S07]  /*0a20*/  FFMA R11, R9, R10, R6 ;  /* 0x0000000a090b7223 */ /* 0x002fce0000000006 */
.L_x_3:
[----:B------:R-:W-:Y:S01]  /*0a30*/  VIADD R6, R20, UR4 ;  /* 0x0000000414067c36 */ /* 0x000fe20008000000 */
[----:B------:R-:W-:Y:S02]  /*0a40*/  IADD3 R5, PT, PT, R3, R20, RZ ;  /* 0x0000001403057210 */ /* 0x000fe40007ffe0ff */
[----:B------:R-:W-:Y:S01]  /*0a50*/  ISETP.NE.AND P1, PT, R15, UR4, PT ;  /* 0x000000040f007c0c */ /* 0x000fe2000bf25270 */
[----:B------:R-:W-:Y:S01]  /*0a60*/  IMAD R6, R6, 0x4, R17 ;  /* 0x0000000406067824 */ /* 0x000fe200078e0211 */
[----:B------:R-:W-:Y:S02]  /*0a70*/  LEA R5, R5, R4, 0x2 ;  /* 0x0000000405057211 */ /* 0x000fe400078e10ff */
[----:B------:R-:W-:-:S03]  /*0a80*/  IADD3 R15, PT, PT, R15, 0x1, RZ ;  /* 0x000000010f0f7810 */ /* 0x000fc60007ffe0ff */
[----:B------:R-:W-:Y:S04]  /*0a90*/  LDS R4, [R5] ;  /* 0x0000000005047984 */ /* 0x000fe80000000800 */
[----:B------:R-:W0:Y:S02]  /*0aa0*/  LDS R6, [R6] ;  /* 0x0000000006067984 */ /* 0x000e240000000800 */
[----:B0-----:R-:W-:Y:S01]  /*0ab0*/  FFMA R11, R4, R6, R11 ;  /* 0x00000006040b7223 */ /* 0x001fe2000000000b */
[----:B------:R-:W-:Y:S06]  /*0ac0*/  @P1 BRA `(.L_x_4) ;  /* 0xfffffff800cc1947 */ /* 0x000fec000383ffff */
[----:B------:R-:W0:Y:S01]  /*0ad0*/  LDC.64 R4, c[0x0][0x380] ;  /* 0x0000e000ff047b82 */ /* 0x000e220000000a00 */
[----:B------:R-:W1:Y:S01]  /*0ae0*/  LDCU.64 UR6, c[0x0][0x398] ;  /* 0x00007300ff0677ac */ /* 0x000e620008000a00 */
[----:B------:R-:W-:-:S05]  /*0af0*/  VIADD R3, R0, -UR4 ;  /* 0x8000000400037c36 */ /* 0x000fca0008000000 */
[----:B------:R-:W-:-:S05]  /*0b00*/  SHF.R.S32.HI R0, RZ, 0x1f, R3 ;  /* 0x0000001fff007819 */ /* 0x000fca0000011403 */
[----:B-1----:R-:W-:Y:S02]  /*0b10*/  IMAD R0, R0, UR6, RZ ;  /* 0x0000000600007c24 */ /* 0x002fe4000f8e02ff */
[----:B0-----:R-:W-:-:S04]  /*0b20*/  IMAD.WIDE.U32 R4, R3, UR6, R4 ;  /* 0x0000000603047c25 */ /* 0x001fc8000f8e0004 */
[----:B------:R-:W-:-:S05]  /*0b30*/  IMAD R3, R3, UR7, R0 ;  /* 0x0000000703037c24 */ /* 0x000fca000f8e0200 */
[----:B------:R-:W-:Y:S02]  /*0b40*/  IADD3 R5, PT, PT, R5, R3, RZ ;  /* 0x0000000305057210 */ /* 0x000fe40007ffe0ff */
[----:B------:R-:W-:-:S05]  /*0b50*/  IADD3 R3, PT, PT, R2, -UR4, RZ ;  /* 0x8000000402037c10 */ /* 0x000fca000fffe0ff */
[----:B------:R-:W-:-:S05]  /*0b60*/  IMAD.WIDE R2, R3, 0x4, R4 ;  /* 0x0000000403027825 */ /* 0x000fca00078e0204 */
[----:B------:R-:W-:Y:S01]  /*0b70*/  STG.E desc[UR8][R2.64], R11 ;  /* 0x0000000b02007986 */ /* 0x000fe2000c101908 */
[----:B------:R-:W-:Y:S05]  /*0b80*/  EXIT ;  /* 0x000000000000794d */ /* 0x000fea0003800000 */
.L_x_5:
[----:B------:R-:W-:-:S00]  /*0b90*/  BRA `(.L_x_5) ;  /* 0xfffffffc00fc7947 */ /* 0x000fc0000383ffff */
[----:B------:R-:W-:-:S00]  /*0ba0*/  NOP ;  /* 0x0000000000007918 */ /* 0x000fc00000000000 */
        /* <DEDUP_REMOVED lines=13> */
.L_x_6:


//--------------------- .nv.shared._Z4convPfS_S_mmmiiii --------------------------
	.section	.nv.shared._Z4convPfS_S_mmmiiii,"aw",@nobits
	.sectionflags	@""
	.align	4
.nv.shared._Z4convPfS_S_mmmiiii:
	.zero		9216


//--------------------- .nv.shared.reserved.0     --------------------------
	.section	.nv.shared.reserved.0,"aw",@nobits
	.weak		__nv_reservedSMEM_offset_0_alias
	.size		__nv_reservedSMEM_offset_0_alias, 0, 64
	.other		__nv_reservedSMEM_offset_0_alias,@"STO_CUDA_RESERVED_SHARED STV_DEFAULT"
__nv_reservedSMEM_offset_0_alias:
	.zero		0
	.zero		64


//--------------------- .nv.constant0._Z4convPfS_S_mmmiiii --------------------------
	.section	.nv.constant0._Z4convPfS_S_mmmiiii,"a",@progbits
	.sectionflags	@""
	.align	4
.nv.constant0._Z4convPfS_S_mmmiiii:
	.zero		960


//--------------------- SYMBOLS --------------------------

	.type		.nv.reservedSmem.offset0,@object
	.size		.nv.reservedSmem.offset0,0x4
	.type		.nv.reservedSmem.cap,@object
	.size		.nv.reservedSmem.cap,0x4
